//
// Generated by NVIDIA NVVM Compiler
//
// Compiler Build ID: CL-36424714
// Cuda compilation tools, release 13.0, V13.0.88
// Based on NVVM 20.0.0
//

.version 9.0
.target sm_100
.address_size 64

	// .globl	_Z6kernel8intervalIdES0_PS0_

.visible .entry _Z6kernel8intervalIdES0_PS0_(
	.param .align 8 .b8 _Z6kernel8intervalIdES0_PS0__param_0[16],
	.param .align 8 .b8 _Z6kernel8intervalIdES0_PS0__param_1[16],
	.param .u64 .ptr .align 1 _Z6kernel8intervalIdES0_PS0__param_2
)
{
	.reg .pred 	%p<16>;
	.reg .b64 	%rd<3>;
	.reg .b64 	%fd<53>;

	ld.param.f64 	%fd2, [_Z6kernel8intervalIdES0_PS0__param_0+8];
	ld.param.f64 	%fd4, [_Z6kernel8intervalIdES0_PS0__param_1+8];
	ld.param.f64 	%fd1, [_Z6kernel8intervalIdES0_PS0__param_0];
	ld.param.f64 	%fd3, [_Z6kernel8intervalIdES0_PS0__param_1];
	ld.param.u64 	%rd2, [_Z6kernel8intervalIdES0_PS0__param_2];
	cvta.to.global.u64 	%rd1, %rd2;
	add.rm.f64 	%fd39, %fd1, %fd3;
	add.rp.f64 	%fd40, %fd2, %fd4;
	st.global.f64 	[%rd1], %fd39;
	st.global.f64 	[%rd1+8], %fd40;
	sub.rm.f64 	%fd41, %fd1, %fd3;
	sub.rp.f64 	%fd42, %fd2, %fd4;
	st.global.f64 	[%rd1+16], %fd41;
	st.global.f64 	[%rd1+24], %fd42;
	setp.geu.f64 	%p1, %fd4, 0d0000000000000000;
	@%p1 bra 	$L__BB0_6;
	setp.geu.f64 	%p9, %fd2, 0d0000000000000000;
	@%p9 bra 	$L__BB0_3;
	mul.rm.f64 	%fd49, %fd2, %fd4;
	mul.rp.f64 	%fd50, %fd1, %fd3;
	bra.uni 	$L__BB0_17;
$L__BB0_3:
	mul.rm.f64 	%fd49, %fd2, %fd3;
	setp.leu.f64 	%p10, %fd1, 0d0000000000000000;
	@%p10 bra 	$L__BB0_5;
	mul.rp.f64 	%fd50, %fd1, %fd4;
	bra.uni 	$L__BB0_17;
$L__BB0_5:
	mul.rp.f64 	%fd50, %fd1, %fd3;
	bra.uni 	$L__BB0_17;
$L__BB0_6:
	setp.leu.f64 	%p2, %fd3, 0d0000000000000000;
	@%p2 bra 	$L__BB0_12;
	setp.geu.f64 	%p7, %fd2, 0d0000000000000000;
	@%p7 bra 	$L__BB0_9;
	mul.rm.f64 	%fd49, %fd1, %fd4;
	mul.rp.f64 	%fd50, %fd2, %fd3;
	bra.uni 	$L__BB0_17;
$L__BB0_9:
	setp.leu.f64 	%p8, %fd1, 0d0000000000000000;
	@%p8 bra 	$L__BB0_11;
	mul.rm.f64 	%fd49, %fd1, %fd3;
	mul.rp.f64 	%fd50, %fd2, %fd4;
	bra.uni 	$L__BB0_17;
$L__BB0_11:
	mul.rm.f64 	%fd49, %fd1, %fd4;
	mul.rp.f64 	%fd50, %fd2, %fd4;
	bra.uni 	$L__BB0_17;
$L__BB0_12:
	setp.geu.f64 	%p3, %fd2, 0d0000000000000000;
	@%p3 bra 	$L__BB0_14;
	mul.rm.f64 	%fd49, %fd1, %fd4;
	mul.rp.f64 	%fd50, %fd1, %fd3;
	bra.uni 	$L__BB0_17;
$L__BB0_14:
	setp.leu.f64 	%p4, %fd1, 0d0000000000000000;
	@%p4 bra 	$L__BB0_16;
	mul.rm.f64 	%fd49, %fd2, %fd3;
	mul.rp.f64 	%fd50, %fd2, %fd4;
	bra.uni 	$L__BB0_17;
$L__BB0_16:
	mul.rm.f64 	%fd43, %fd1, %fd4;
	mul.rm.f64 	%fd44, %fd2, %fd3;
	mul.rp.f64 	%fd45, %fd1, %fd3;
	mul.rp.f64 	%fd46, %fd2, %fd4;
	setp.lt.f64 	%p5, %fd43, %fd44;
	selp.f64 	%fd49, %fd43, %fd44, %p5;
	setp.gt.f64 	%p6, %fd45, %fd46;
	selp.f64 	%fd50, %fd45, %fd46, %p6;
$L__BB0_17:
	setp.geu.f64 	%p11, %fd4, 0d0000000000000000;
	st.global.f64 	[%rd1+32], %fd49;
	st.global.f64 	[%rd1+40], %fd50;
	@%p11 bra 	$L__BB0_23;
	setp.geu.f64 	%p14, %fd2, 0d0000000000000000;
	@%p14 bra 	$L__BB0_20;
	div.rm.f64 	%fd51, %fd2, %fd3;
	div.rp.f64 	%fd52, %fd1, %fd4;
	bra.uni 	$L__BB0_28;
$L__BB0_20:
	div.rm.f64 	%fd51, %fd2, %fd4;
	setp.leu.f64 	%p15, %fd1, 0d0000000000000000;
	@%p15 bra 	$L__BB0_22;
	div.rp.f64 	%fd52, %fd1, %fd3;
	bra.uni 	$L__BB0_28;
$L__BB0_22:
	div.rp.f64 	%fd52, %fd1, %fd4;
	bra.uni 	$L__BB0_28;
$L__BB0_23:
	setp.geu.f64 	%p12, %fd2, 0d0000000000000000;
	@%p12 bra 	$L__BB0_25;
	div.rm.f64 	%fd51, %fd1, %fd3;
	div.rp.f64 	%fd52, %fd2, %fd4;
	bra.uni 	$L__BB0_28;
$L__BB0_25:
	setp.leu.f64 	%p13, %fd1, 0d0000000000000000;
	@%p13 bra 	$L__BB0_27;
	div.rm.f64 	%fd51, %fd1, %fd4;
	div.rp.f64 	%fd52, %fd2, %fd3;
	bra.uni 	$L__BB0_28;
$L__BB0_27:
	div.rm.f64 	%fd51, %fd1, %fd3;
	div.rp.f64 	%fd52, %fd2, %fd3;
$L__BB0_28:
	st.global.f64 	[%rd1+48], %fd51;
	st.global.f64 	[%rd1+56], %fd52;
	sqrt.rm.f64 	%fd47, %fd1;
	sqrt.rp.f64 	%fd48, %fd2;
	st.global.f64 	[%rd1+64], %fd47;
	st.global.f64 	[%rd1+72], %fd48;
	ret;

}


// ===== COMPILED SASS (sm_100) =====

	.target	sm_100

	.elftype	@"ET_EXEC"


//--------------------- .note.nv.tkinfo           --------------------------
	.section	.note.nv.tkinfo,"",@"SHT_NOTE"
	.sectionflags	@"SHF_NOTE_NV_TKINFO"
	.tkinfo
        /*0018*/ 	.word	0x00000002
        /*0030*/ 	.string	""
        /*0030*/ 	.string	"ptxas"
        /*0030*/ 	.string	"Cuda compilation tools, release 13.0, V13.0.88"
        /*0030*/ 	.string	"Build cuda_13.0.r13.0/compiler.36424714_0"
        /*0030*/ 	.string	"-arch sm_100 -m 64 "



//--------------------- .note.nv.cuinfo           --------------------------
	.section	.note.nv.cuinfo,"",@"SHT_NOTE"
	.sectionflags	@"SHF_NOTE_NV_CUINFO"
        /*0018*/ 	.short	0x0002
        /*001a*/ 	.short	0x0064
        /*001c*/ 	.short	0x0082
	.zero		2


//--------------------- .nv.info                  --------------------------
	.section	.nv.info,"",@"SHT_CUDA_INFO"
	.align	4


	//----- nvinfo : EIATTR_REGCOUNT
	.align		4
        /*0000*/ 	.byte	0x04, 0x2f
        /*0002*/ 	.short	(.L_1 - .L_0)
	.align		4
.L_0:
        /*0004*/ 	.word	index@(_Z6kernel8intervalIdES0_PS0_)
        /*0008*/ 	.word	0x00000015


	//----- nvinfo : EIATTR_FRAME_SIZE
	.align		4
.L_1:
        /*000c*/ 	.byte	0x04, 0x11
        /*000e*/ 	.short	(.L_3 - .L_2)
	.align		4
.L_2:
        /*0010*/ 	.word	index@($__internal_3_$__cuda_sm20_dsqrt_ru_f64)
        /*0014*/ 	.word	0x00000000


	//----- nvinfo : EIATTR_FRAME_SIZE
	.align		4
.L_3:
        /*0018*/ 	.byte	0x04, 0x11
        /*001a*/ 	.short	(.L_5 - .L_4)
	.align		4
.L_4:
        /*001c*/ 	.word	index@($__internal_2_$__cuda_sm20_dsqrt_rd_f64)
        /*0020*/ 	.word	0x00000000


	//----- nvinfo : EIATTR_FRAME_SIZE
	.align		4
.L_5:
        /*0024*/ 	.byte	0x04, 0x11
        /*0026*/ 	.short	(.L_7 - .L_6)
	.align		4
.L_6:
        /*0028*/ 	.word	index@($__internal_1_$__cuda_sm20_div_ru_f64_v2)
        /*002c*/ 	.word	0x00000000


	//----- nvinfo : EIATTR_FRAME_SIZE
	.align		4
.L_7:
        /*0030*/ 	.byte	0x04, 0x11
        /*0032*/ 	.short	(.L_9 - .L_8)
	.align		4
.L_8:
        /*0034*/ 	.word	index@($__internal_0_$__cuda_sm20_div_rd_f64_v2)
        /*0038*/ 	.word	0x00000000


	//----- nvinfo : EIATTR_FRAME_SIZE
	.align		4
.L_9:
        /*003c*/ 	.byte	0x04, 0x11
        /*003e*/ 	.short	(.L_11 - .L_10)
	.align		4
.L_10:
        /*0040*/ 	.word	index@(_Z6kernel8intervalIdES0_PS0_)
        /*0044*/ 	.word	0x00000000


	//----- nvinfo : EIATTR_MIN_STACK_SIZE
	.align		4
.L_11:
        /*0048*/ 	.byte	0x04, 0x12
        /*004a*/ 	.short	(.L_13 - .L_12)
	.align		4
.L_12:
        /*004c*/ 	.word	index@(_Z6kernel8intervalIdES0_PS0_)
        /*0050*/ 	.word	0x00000000
.L_13:


//--------------------- .nv.compat                --------------------------
	.section	.nv.compat,"",@"SHT_CUDA_COMPAT_INFO"
	.align	4
        /*0000*/ 	.byte	0x02, 0x09, 0x00, 0x00, 0x02, 0x02, 0x01, 0x00, 0x02, 0x05, 0x05, 0x00, 0x03, 0x07, 0x01, 0x01
        /*0010*/ 	.byte	0x02, 0x03, 0x00, 0x00, 0x02, 0x06, 0x01, 0x00, 0x04, 0x0b, 0x08, 0x00, 0x01, 0x00, 0x00, 0x00
        /*0020*/ 	.byte	0x00, 0x00, 0x00, 0x00


//--------------------- .nv.info._Z6kernel8intervalIdES0_PS0_ --------------------------
	.section	.nv.info._Z6kernel8intervalIdES0_PS0_,"",@"SHT_CUDA_INFO"
	.sectionflags	@""
	.align	4


	//----- nvinfo : EIATTR_CUDA_API_VERSION
	.align		4
        /*0000*/ 	.byte	0x04, 0x37
        /*0002*/ 	.short	(.L_15 - .L_14)
.L_14:
        /*0004*/ 	.word	0x00000082


	//----- nvinfo : EIATTR_KPARAM_INFO
	.align		4
.L_15:
        /*0008*/ 	.byte	0x04, 0x17
        /*000a*/ 	.short	(.L_17 - .L_16)
.L_16:
        /*000c*/ 	.word	0x00000000
        /*0010*/ 	.short	0x0002
        /*0012*/ 	.short	0x0020
        /*0014*/ 	.byte	0x00, 0xf5, 0x21, 0x00


	//----- nvinfo : EIATTR_KPARAM_INFO
	.align		4
.L_17:
        /*0018*/ 	.byte	0x04, 0x17
        /*001a*/ 	.short	(.L_19 - .L_18)
.L_18:
        /*001c*/ 	.word	0x00000000
        /*0020*/ 	.short	0x0001
        /*0022*/ 	.short	0x0010
        /*0024*/ 	.byte	0x00, 0xf0, 0x41, 0x00


	//----- nvinfo : EIATTR_KPARAM_INFO
	.align		4
.L_19:
        /*0028*/ 	.byte	0x04, 0x17
        /*002a*/ 	.short	(.L_21 - .L_20)
.L_20:
        /*002c*/ 	.word	0x00000000
        /*0030*/ 	.short	0x0000
        /*0032*/ 	.short	0x0000
        /*0034*/ 	.byte	0x00, 0xf0, 0x41, 0x00


	//----- nvinfo : EIATTR_SPARSE_MMA_MASK
	.align		4
.L_21:
        /*0038*/ 	.byte	0x03, 0x50
        /*003a*/ 	.short	0x0000


	//----- nvinfo : EIATTR_MAXREG_COUNT
	.align		4
        /*003c*/ 	.byte	0x03, 0x1b
        /*003e*/ 	.short	0x00ff


	//----- nvinfo : EIATTR_MERCURY_ISA_VERSION
	.align		4
        /*0040*/ 	.byte	0x03, 0x5f
        /*0042*/ 	.short	0x0101


	//----- nvinfo : EIATTR_VRC_CTA_INIT_COUNT
	.align		4
        /*0044*/ 	.byte	0x02, 0x4a
	.zero		1
	.zero		1


	//----- nvinfo : EIATTR_EXIT_INSTR_OFFSETS
	.align		4
        /*0048*/ 	.byte	0x04, 0x1c
        /*004a*/ 	.short	(.L_23 - .L_22)


	//   ....[0]....
.L_22:
        /*004c*/ 	.word	0x00000a00


	//----- nvinfo : EIATTR_CRS_STACK_SIZE
	.align		4
.L_23:
        /*0050*/ 	.byte	0x04, 0x1e
        /*0052*/ 	.short	(.L_25 - .L_24)
.L_24:
        /*0054*/ 	.word	0x00000000


	//----- nvinfo : EIATTR_CBANK_PARAM_SIZE
	.align		4
.L_25:
        /*0058*/ 	.byte	0x03, 0x19
        /*005a*/ 	.short	0x0028


	//----- nvinfo : EIATTR_PARAM_CBANK
	.align		4
        /*005c*/ 	.byte	0x04, 0x0a
        /*005e*/ 	.short	(.L_27 - .L_26)
	.align		4
.L_26:
        /*0060*/ 	.word	index@(.nv.constant0._Z6kernel8intervalIdES0_PS0_)
        /*0064*/ 	.short	0x0380
        /*0066*/ 	.short	0x0028


	//----- nvinfo : EIATTR_SW_WAR
	.align		4
.L_27:
        /*0068*/ 	.byte	0x04, 0x36
        /*006a*/ 	.short	(.L_29 - .L_28)
.L_28:
        /*006c*/ 	.word	0x00000008
.L_29:


//--------------------- .nv.callgraph             --------------------------
	.section	.nv.callgraph,"",@"SHT_CUDA_CALLGRAPH"
	.align	4
	.sectionentsize	8
	.align		4
        /*0000*/ 	.word	0x00000000
	.align		4
        /*0004*/ 	.word	0xffffffff
	.align		4
        /*0008*/ 	.word	0x00000000
	.align		4
        /*000c*/ 	.word	0xfffffffe
	.align		4
        /*0010*/ 	.word	0x00000000
	.align		4
        /*0014*/ 	.word	0xfffffffd
	.align		4
        /*0018*/ 	.word	0x00000000
	.align		4
        /*001c*/ 	.word	0xfffffffc


//--------------------- .text._Z6kernel8intervalIdES0_PS0_ --------------------------
	.section	.text._Z6kernel8intervalIdES0_PS0_,"ax",@progbits
	.align	128
        .global         _Z6kernel8intervalIdES0_PS0_
        .type           _Z6kernel8intervalIdES0_PS0_,@function
        .size           _Z6kernel8intervalIdES0_PS0_,(.L_x_27 - _Z6kernel8intervalIdES0_PS0_)
        .other          _Z6kernel8intervalIdES0_PS0_,@"STO_CUDA_ENTRY STV_DEFAULT"
_Z6kernel8intervalIdES0_PS0_:
.text._Z6kernel8intervalIdES0_PS0_:
[----:B------:R-:W-:Y:S08]  /*0000*/  LDC R1, c[0x0][0x37c] ;  /* 0x0000df00ff017b82 */ /* 0x000ff00000000800 */
[----:B------:R-:W0:Y:S01]  /*0010*/  LDC.64 R12, c[0x0][0x390] ;  /* 0x0000e400ff0c7b82 */ /* 0x000e220000000a00 */
[----:B------:R-:W0:Y:S01]  /*0020*/  LDCU.128 UR8, c[0x0][0x380] ;  /* 0x00007000ff0877ac */ /* 0x000e220008000c00 */
[----:B------:R-:W1:Y:S06]  /*0030*/  LDCU.64 UR4, c[0x0][0x358] ;  /* 0x00006b00ff0477ac */ /* 0x000e6c0008000a00 */
[----:B------:R-:W2:Y:S08]  /*0040*/  LDC.64 R14, c[0x0][0x398] ;  /* 0x0000e600ff0e7b82 */ /* 0x000eb00000000a00 */
[----:B------:R-:W1:Y:S01]  /*0050*/  LDC.64 R6, c[0x0][0x3a0] ;  /* 0x0000e800ff067b82 */ /* 0x000e620000000a00 */
[----:B0-----:R-:W-:-:S02]  /*0060*/  DADD.RM R2, R12, UR8 ;  /* 0x000000080c027e29 */ /* 0x001fc40008004000 */
[----:B------:R-:W-:Y:S02]  /*0070*/  DADD.RM R8, -R12, UR8 ;  /* 0x000000080c087e29 */ /* 0x000fe40008004100 */
[C---:B--2---:R-:W-:Y:S02]  /*0080*/  DADD.RP R4, R14.reuse, UR10 ;  /* 0x0000000a0e047e29 */ /* 0x044fe40008008000 */
[C---:B------:R-:W-:Y:S02]  /*0090*/  DADD.RP R10, -R14.reuse, UR10 ;  /* 0x0000000a0e0a7e29 */ /* 0x040fe40008008100 */
[----:B------:R-:W-:Y:S01]  /*00a0*/  DSETP.GEU.AND P0, PT, R14, RZ, PT ;  /* 0x000000ff0e00722a */ /* 0x000fe20003f0e000 */
[----:B-1----:R0:W-:Y:S04]  /*00b0*/  STG.E.64 desc[UR4][R6.64], R2 ;  /* 0x0000000206007986 */ /* 0x0021e8000c101b04 */
[----:B------:R0:W-:Y:S04]  /*00c0*/  STG.E.64 desc[UR4][R6.64+0x10], R8 ;  /* 0x0000100806007986 */ /* 0x0001e8000c101b04 */
[----:B------:R0:W-:Y:S04]  /*00d0*/  STG.E.64 desc[UR4][R6.64+0x8], R4 ;  /* 0x0000080406007986 */ /* 0x0001e8000c101b04 */
[----:B------:R0:W-:Y:S01]  /*00e0*/  STG.E.64 desc[UR4][R6.64+0x18], R10 ;  /* 0x0000180a06007986 */ /* 0x0001e2000c101b04 */
[----:B------:R-:W-:Y:S05]  /*00f0*/  @P0 BRA `(.L_x_0) ;  /* 0x0000000000240947 */ /* 0x000fea0003800000 */
[----:B------:R-:W-:-:S14]  /*0100*/  DSETP.LEU.AND P1, PT, RZ, UR10, PT ;  /* 0x0000000aff007e2a */ /* 0x000fdc000bf2b000 */
[----:B0-----:R-:W-:Y:S02]  /*0110*/  @!P1 DMUL.RM R2, R14, UR10 ;  /* 0x0000000a0e029c28 */ /* 0x001fe40008004000 */
[----:B------:R-:W-:Y:S01]  /*0120*/  @!P1 DMUL.RP R4, R12, UR8 ;  /* 0x000000080c049c28 */ /* 0x000fe20008008000 */
[----:B------:R-:W-:Y:S10]  /*0130*/  @!P1 BRA `(.L_x_1) ;  /* 0x0000000000889947 */ /* 0x000ff40003800000 */
[----:B------:R-:W-:Y:S02]  /*0140*/  DSETP.LT.AND P2, PT, RZ, UR8, PT ;  /* 0x00000008ff007e2a */ /* 0x000fe4000bf41000 */
[----:B------:R-:W-:-:S12]  /*0150*/  DMUL.RM R2, R12, UR10 ;  /* 0x0000000a0c027c28 */ /* 0x000fd80008004000 */
[----:B------:R-:W-:Y:S02]  /*0160*/  @P2 DMUL.RP R4, R14, UR8 ;  /* 0x000000080e042c28 */ /* 0x000fe40008008000 */
[----:B------:R-:W-:Y:S01]  /*0170*/  @!P2 DMUL.RP R4, R12, UR8 ;  /* 0x000000080c04ac28 */ /* 0x000fe20008008000 */
[----:B------:R-:W-:Y:S10]  /*0180*/  BRA `(.L_x_1) ;  /* 0x0000000000747947 */ /* 0x000ff40003800000 */
.L_x_0:
[----:B------:R-:W-:-:S14]  /*0190*/  DSETP.GT.AND P1, PT, R12, RZ, PT ;  /* 0x000000ff0c00722a */ /* 0x000fdc0003f24000 */
[----:B------:R-:W-:Y:S05]  /*01a0*/  @!P1 BRA `(.L_x_2) ;  /* 0x0000000000249947 */ /* 0x000fea0003800000 */
[----:B------:R-:W-:-:S14]  /*01b0*/  DSETP.LEU.AND P1, PT, RZ, UR10, PT ;  /* 0x0000000aff007e2a */ /* 0x000fdc000bf2b000 */
[----:B0-----:R-:W-:Y:S02]  /*01c0*/  @!P1 DMUL.RM R2, R14, UR8 ;  /* 0x000000080e029c28 */ /* 0x001fe40008004000 */
[----:B------:R-:W-:Y:S01]  /*01d0*/  @!P1 DMUL.RP R4, R12, UR10 ;  /* 0x0000000a0c049c28 */ /* 0x000fe20008008000 */
[----:B------:R-:W-:Y:S10]  /*01e0*/  @!P1 BRA `(.L_x_1) ;  /* 0x00000000005c9947 */ /* 0x000ff40003800000 */
[----:B------:R-:W-:Y:S02]  /*01f0*/  DSETP.LT.AND P2, PT, RZ, UR8, PT ;  /* 0x00000008ff007e2a */ /* 0x000fe4000bf41000 */
[----:B------:R-:W-:-:S12]  /*0200*/  DMUL.RP R4, R14, UR10 ;  /* 0x0000000a0e047c28 */ /* 0x000fd80008008000 */
[----:B------:R-:W-:Y:S02]  /*0210*/  @P2 DMUL.RM R2, R12, UR8 ;  /* 0x000000080c022c28 */ /* 0x000fe40008004000 */
[----:B------:R-:W-:Y:S01]  /*0220*/  @!P2 DMUL.RM R2, R14, UR8 ;  /* 0x000000080e02ac28 */ /* 0x000fe20008004000 */
[----:B------:R-:W-:Y:S10]  /*0230*/  BRA `(.L_x_1) ;  /* 0x0000000000487947 */ /* 0x000ff40003800000 */
.L_x_2:
[----:B------:R-:W-:-:S14]  /*0240*/  DSETP.LEU.AND P1, PT, RZ, UR10, PT ;  /* 0x0000000aff007e2a */ /* 0x000fdc000bf2b000 */
[----:B0-----:R-:W-:Y:S02]  /*0250*/  @!P1 DMUL.RM R2, R14, UR8 ;  /* 0x000000080e029c28 */ /* 0x001fe40008004000 */
[----:B------:R-:W-:Y:S01]  /*0260*/  @!P1 DMUL.RP R4, R12, UR8 ;  /* 0x000000080c049c28 */ /* 0x000fe20008008000 */
[----:B------:R-:W-:Y:S10]  /*0270*/  @!P1 BRA `(.L_x_1) ;  /* 0x0000000000389947 */ /* 0x000ff40003800000 */
[----:B------:R-:W-:-:S14]  /*0280*/  DSETP.LT.AND P2, PT, RZ, UR8, PT ;  /* 0x00000008ff007e2a */ /* 0x000fdc000bf41000 */
[----:B------:R-:W-:Y:S02]  /*0290*/  @P2 DMUL.RM R2, R12, UR10 ;  /* 0x0000000a0c022c28 */ /* 0x000fe40008004000 */
[----:B------:R-:W-:Y:S01]  /*02a0*/  @P2 DMUL.RP R4, R14, UR10 ;  /* 0x0000000a0e042c28 */ /* 0x000fe20008008000 */
[----:B------:R-:W-:Y:S10]  /*02b0*/  @P2 BRA `(.L_x_1) ;  /* 0x0000000000282947 */ /* 0x000ff40003800000 */
[----:B------:R-:W-:Y:S02]  /*02c0*/  DMUL.RM R4, R12, UR10 ;  /* 0x0000000a0c047c28 */ /* 0x000fe40008004000 */
[----:B------:R-:W-:Y:S02]  /*02d0*/  DMUL.RM R2, R14, UR8 ;  /* 0x000000080e027c28 */ /* 0x000fe40008004000 */
[----:B------:R-:W-:Y:S02]  /*02e0*/  DMUL.RP R12, R12, UR8 ;  /* 0x000000080c0c7c28 */ /* 0x000fe40008008000 */
[----:B------:R-:W-:-:S04]  /*02f0*/  DMUL.RP R14, R14, UR10 ;  /* 0x0000000a0e0e7c28 */ /* 0x000fc80008008000 */
[----:B------:R-:W-:-:S04]  /*0300*/  DSETP.GEU.AND P3, PT, R2, R4, PT ;  /* 0x000000040200722a */ /* 0x000fc80003f6e000 */
[----:B------:R-:W-:Y:S02]  /*0310*/  DSETP.GT.AND P2, PT, R12, R14, PT ;  /* 0x0000000e0c00722a */ /* 0x000fe40003f44000 */
[----:B------:R-:W-:Y:S02]  /*0320*/  FSEL R2, R2, R4, !P3 ;  /* 0x0000000402027208 */ /* 0x000fe40005800000 */
[----:B------:R-:W-:Y:S02]  /*0330*/  FSEL R3, R3, R5, !P3 ;  /* 0x0000000503037208 */ /* 0x000fe40005800000 */
[----:B------:R-:W-:Y:S02]  /*0340*/  FSEL R4, R12, R14, P2 ;  /* 0x0000000e0c047208 */ /* 0x000fe40001000000 */
[----:B------:R-:W-:-:S07]  /*0350*/  FSEL R5, R13, R15, P2 ;  /* 0x0000000f0d057208 */ /* 0x000fce0001000000 */
.L_x_1:
[----:B------:R0:W-:Y:S04]  /*0360*/  STG.E.64 desc[UR4][R6.64+0x20], R2 ;  /* 0x0000200206007986 */ /* 0x0001e8000c101b04 */
[----:B------:R0:W-:Y:S01]  /*0370*/  STG.E.64 desc[UR4][R6.64+0x28], R4 ;  /* 0x0000280406007986 */ /* 0x0001e2000c101b04 */
[----:B------:R-:W-:Y:S05]  /*0380*/  @P0 BRA `(.L_x_3) ;  /* 0x0000000000a80947 */ /* 0x000fea0003800000 */
[----:B------:R-:W-:Y:S05]  /*0390*/  @P1 BRA `(.L_x_4) ;  /* 0x00000000003c1947 */ /* 0x000fea0003800000 */
[----:B------:R-:W1:Y:S01]  /*03a0*/  LDCU.64 UR8, c[0x0][0x390] ;  /* 0x00007200ff0877ac */ /* 0x000e620008000a00 */
[----:B------:R-:W-:Y:S01]  /*03b0*/  MOV R0, 0x3f0 ;  /* 0x000003f000007802 */ /* 0x000fe20000000f00 */
[----:B------:R-:W2:Y:S01]  /*03c0*/  LDCU.64 UR6, c[0x0][0x388] ;  /* 0x00007100ff0677ac */ /* 0x000ea20008000a00 */
[----:B-1----:R-:W-:-:S07]  /*03d0*/  IMAD.U32 R13, RZ, RZ, UR9 ;  /* 0x00000009ff0d7e24 */ /* 0x002fce000f8e00ff */
[----:B0-2---:R-:W-:Y:S05]  /*03e0*/  CALL.REL.NOINC `($__internal_0_$__cuda_sm20_div_rd_f64_v2) ;  /* 0x0000000400887944 */ /* 0x005fea0003c00000 */
[----:B------:R-:W0:Y:S01]  /*03f0*/  LDCU.64 UR8, c[0x0][0x398] ;  /* 0x00007300ff0877ac */ /* 0x000e220008000a00 */
[----:B------:R-:W-:Y:S01]  /*0400*/  IMAD.MOV.U32 R2, RZ, RZ, R4 ;  /* 0x000000ffff027224 */ /* 0x000fe200078e0004 */
[----:B------:R-:W-:Y:S01]  /*0410*/  MOV R0, 0x460 ;  /* 0x0000046000007802 */ /* 0x000fe20000000f00 */
[----:B------:R-:W-:Y:S01]  /*0420*/  IMAD.MOV.U32 R3, RZ, RZ, R5 ;  /* 0x000000ffff037224 */ /* 0x000fe200078e0005 */
[----:B------:R-:W1:Y:S01]  /*0430*/  LDCU.64 UR6, c[0x0][0x380] ;  /* 0x00007000ff0677ac */ /* 0x000e620008000a00 */
[----:B0-----:R-:W-:-:S07]  /*0440*/  IMAD.U32 R15, RZ, RZ, UR9 ;  /* 0x00000009ff0f7e24 */ /* 0x001fce000f8e00ff */
[----:B-1----:R-:W-:Y:S05]  /*0450*/  CALL.REL.NOINC `($__internal_1_$__cuda_sm20_div_ru_f64_v2) ;  /* 0x0000000800907944 */ /* 0x002fea0003c00000 */
[----:B------:R-:W-:Y:S01]  /*0460*/  IMAD.MOV.U32 R4, RZ, RZ, R6 ;  /* 0x000000ffff047224 */ /* 0x000fe200078e0006 */
[----:B------:R-:W-:Y:S01]  /*0470*/  MOV R5, R7 ;  /* 0x0000000700057202 */ /* 0x000fe20000000f00 */
[----:B------:R-:W-:Y:S06]  /*0480*/  BRA `(.L_x_5) ;  /* 0x0000000400247947 */ /* 0x000fec0003800000 */
.L_x_4:
[----:B------:R-:W1:Y:S01]  /*0490*/  LDC R13, c[0x0][0x39c] ;  /* 0x0000e700ff0d7b82 */ /* 0x000e620000000800 */
[----:B------:R-:W-:Y:S01]  /*04a0*/  MOV R0, 0x4e0 ;  /* 0x000004e000007802 */ /* 0x000fe20000000f00 */
[----:B------:R-:W2:Y:S01]  /*04b0*/  LDCU.64 UR6, c[0x0][0x388] ;  /* 0x00007100ff0677ac */ /* 0x000ea20008000a00 */
[----:B------:R-:W3:Y:S05]  /*04c0*/  LDCU UR8, c[0x0][0x398] ;  /* 0x00007300ff0877ac */ /* 0x000eea0008000800 */
[----:B0123--:R-:W-:Y:S05]  /*04d0*/  CALL.REL.NOINC `($__internal_0_$__cuda_sm20_div_rd_f64_v2) ;  /* 0x00000004004c7944 */ /* 0x00ffea0003c00000 */
[----:B------:R-:W0:Y:S01]  /*04e0*/  LDCU.64 UR6, c[0x0][0x380] ;  /* 0x00007000ff0677ac */ /* 0x000e220008000a00 */
[----:B------:R-:W-:Y:S02]  /*04f0*/  IMAD.MOV.U32 R2, RZ, RZ, R4 ;  /* 0x000000ffff027224 */ /* 0x000fe400078e0004 */
[----:B------:R-:W-:Y:S01]  /*0500*/  IMAD.MOV.U32 R3, RZ, RZ, R5 ;  /* 0x000000ffff037224 */ /* 0x000fe200078e0005 */
[----:B0-----:R-:W-:-:S14]  /*0510*/  DSETP.LT.AND P0, PT, RZ, UR6, PT ;  /* 0x00000006ff007e2a */ /* 0x001fdc000bf01000 */
[----:B------:R-:W-:Y:S05]  /*0520*/  @!P0 BRA `(.L_x_6) ;  /* 0x0000000000208947 */ /* 0x000fea0003800000 */
[----:B------:R-:W0:Y:S01]  /*0530*/  LDC R15, c[0x0][0x394] ;  /* 0x0000e500ff0f7b82 */ /* 0x000e220000000800 */
[----:B------:R-:W-:Y:S01]  /*0540*/  MOV R0, 0x580 ;  /* 0x0000058000007802 */ /* 0x000fe20000000f00 */
[----:B------:R-:W1:Y:S01]  /*0550*/  LDCU.64 UR6, c[0x0][0x380] ;  /* 0x00007000ff0677ac */ /* 0x000e620008000a00 */
[----:B------:R-:W2:Y:S05]  /*0560*/  LDCU UR8, c[0x0][0x390] ;  /* 0x00007200ff0877ac */ /* 0x000eaa0008000800 */
[----:B012---:R-:W-:Y:S05]  /*0570*/  CALL.REL.NOINC `($__internal_1_$__cuda_sm20_div_ru_f64_v2) ;  /* 0x0000000800487944 */ /* 0x007fea0003c00000 */
[----:B------:R-:W-:Y:S02]  /*0580*/  IMAD.MOV.U32 R4, RZ, RZ, R6 ;  /* 0x000000ffff047224 */ /* 0x000fe400078e0006 */
[----:B------:R-:W-:Y:S01]  /*0590*/  IMAD.MOV.U32 R5, RZ, RZ, R7 ;  /* 0x000000ffff057224 */ /* 0x000fe200078e0007 */
[----:B------:R-:W-:Y:S06]  /*05a0*/  BRA `(.L_x_5) ;  /* 0x0000000000dc7947 */ /* 0x000fec0003800000 */
.L_x_6:
[----:B------:R-:W0:Y:S01]  /*05b0*/  LDC R15, c[0x0][0x39c] ;  /* 0x0000e700ff0f7b82 */ /* 0x000e220000000800 */
[----:B------:R-:W-:Y:S01]  /*05c0*/  MOV R0, 0x600 ;  /* 0x0000060000007802 */ /* 0x000fe20000000f00 */
[----:B------:R-:W1:Y:S01]  /*05d0*/  LDCU.64 UR6, c[0x0][0x380] ;  /* 0x00007000ff0677ac */ /* 0x000e620008000a00 */
[----:B------:R-:W2:Y:S05]  /*05e0*/  LDCU UR8, c[0x0][0x398] ;  /* 0x00007300ff0877ac */ /* 0x000eaa0008000800 */
[----:B012---:R-:W-:Y:S05]  /*05f0*/  CALL.REL.NOINC `($__internal_1_$__cuda_sm20_div_ru_f64_v2) ;  /* 0x0000000800287944 */ /* 0x007fea0003c00000 */
[----:B------:R-:W-:Y:S01]  /*0600*/  IMAD.MOV.U32 R4, RZ, RZ, R6 ;  /* 0x000000ffff047224 */ /* 0x000fe200078e0006 */
[----:B------:R-:W-:Y:S01]  /*0610*/  MOV R5, R7 ;  /* 0x0000000700057202 */ /* 0x000fe20000000f00 */
[----:B------:R-:W-:Y:S06]  /*0620*/  BRA `(.L_x_5) ;  /* 0x0000000000bc7947 */ /* 0x000fec0003800000 */
.L_x_3:
[----:B------:R-:W-:Y:S05]  /*0630*/  @P1 BRA `(.L_x_7) ;  /* 0x00000000003c1947 */ /* 0x000fea0003800000 */
[----:B------:R-:W1:Y:S01]  /*0640*/  LDC R13, c[0x0][0x394] ;  /* 0x0000e500ff0d7b82 */ /* 0x000e620000000800 */
[----:B------:R-:W-:Y:S01]  /*0650*/  MOV R0, 0x690 ;  /* 0x0000069000007802 */ /* 0x000fe20000000f00 */
[----:B------:R-:W2:Y:S01]  /*0660*/  LDCU.64 UR6, c[0x0][0x380] ;  /* 0x00007000ff0677ac */ /* 0x000ea20008000a00 */
[----:B------:R-:W3:Y:S05]  /*0670*/  LDCU UR8, c[0x0][0x390] ;  /* 0x00007200ff0877ac */ /* 0x000eea0008000800 */
[----:B0123--:R-:W-:Y:S05]  /*0680*/  CALL.REL.NOINC `($__internal_0_$__cuda_sm20_div_rd_f64_v2) ;  /* 0x0000000000e07944 */ /* 0x00ffea0003c00000 */
[----:B------:R-:W0:Y:S01]  /*0690*/  LDC R15, c[0x0][0x39c] ;  /* 0x0000e700ff0f7b82 */ /* 0x000e220000000800 */
[----:B------:R-:W-:Y:S01]  /*06a0*/  IMAD.MOV.U32 R2, RZ, RZ, R4 ;  /* 0x000000ffff027224 */ /* 0x000fe200078e0004 */
[----:B------:R-:W-:Y:S01]  /*06b0*/  MOV R0, 0x700 ;  /* 0x0000070000007802 */ /* 0x000fe20000000f00 */
[----:B------:R-:W-:Y:S01]  /*06c0*/  IMAD.MOV.U32 R3, RZ, RZ, R5 ;  /* 0x000000ffff037224 */ /* 0x000fe200078e0005 */
[----:B------:R-:W1:Y:S01]  /*06d0*/  LDCU.64 UR6, c[0x0][0x388] ;  /* 0x00007100ff0677ac */ /* 0x000e620008000a00 */
[----:B------:R-:W2:Y:S05]  /*06e0*/  LDCU UR8, c[0x0][0x398] ;  /* 0x00007300ff0877ac */ /* 0x000eaa0008000800 */
[----:B012---:R-:W-:Y:S05]  /*06f0*/  CALL.REL.NOINC `($__internal_1_$__cuda_sm20_div_ru_f64_v2) ;  /* 0x0000000400e87944 */ /* 0x007fea0003c00000 */
[----:B------:R-:W-:Y:S02]  /*0700*/  IMAD.MOV.U32 R4, RZ, RZ, R6 ;  /* 0x000000ffff047224 */ /* 0x000fe400078e0006 */
[----:B------:R-:W-:Y:S01]  /*0710*/  IMAD.MOV.U32 R5, RZ, RZ, R7 ;  /* 0x000000ffff057224 */ /* 0x000fe200078e0007 */
[----:B------:R-:W-:Y:S06]  /*0720*/  BRA `(.L_x_5) ;  /* 0x00000000007c7947 */ /* 0x000fec0003800000 */
.L_x_7:
[----:B------:R-:W-:-:S14]  /*0730*/  DSETP.LT.AND P0, PT, RZ, UR8, PT ;  /* 0x00000008ff007e2a */ /* 0x000fdc000bf01000 */
[----:B------:R-:W-:Y:S05]  /*0740*/  @!P0 BRA `(.L_x_8) ;  /* 0x00000000003c8947 */ /* 0x000fea0003800000 */
[----:B------:R-:W1:Y:S01]  /*0750*/  LDC R13, c[0x0][0x39c] ;  /* 0x0000e700ff0d7b82 */ /* 0x000e620000000800 */
[----:B------:R-:W-:Y:S01]  /*0760*/  MOV R0, 0x7a0 ;  /* 0x000007a000007802 */ /* 0x000fe20000000f00 */
[----:B------:R-:W2:Y:S01]  /*0770*/  LDCU.64 UR6, c[0x0][0x380] ;  /* 0x00007000ff0677ac */ /* 0x000ea20008000a00 */
[----:B------:R-:W3:Y:S05]  /*0780*/  LDCU UR8, c[0x0][0x398] ;  /* 0x00007300ff0877ac */ /* 0x000eea0008000800 */
[----:B0123--:R-:W-:Y:S05]  /*0790*/  CALL.REL.NOINC `($__internal_0_$__cuda_sm20_div_rd_f64_v2) ;  /* 0x00000000009c7944 */ /* 0x00ffea0003c00000 */
[----:B------:R-:W0:Y:S01]  /*07a0*/  LDC R15, c[0x0][0x394] ;  /* 0x0000e500ff0f7b82 */ /* 0x000e220000000800 */
[----:B------:R-:W-:Y:S01]  /*07b0*/  IMAD.MOV.U32 R2, RZ, RZ, R4 ;  /* 0x000000ffff027224 */ /* 0x000fe200078e0004 */
[----:B------:R-:W-:Y:S01]  /*07c0*/  MOV R3, R5 ;  /* 0x0000000500037202 */ /* 0x000fe20000000f00 */
[----:B------:R-:W1:Y:S01]  /*07d0*/  LDCU.64 UR6, c[0x0][0x388] ;  /* 0x00007100ff0677ac */ /* 0x000e620008000a00 */
[----:B------:R-:W-:Y:S01]  /*07e0*/  MOV R0, 0x810 ;  /* 0x0000081000007802 */ /* 0x000fe20000000f00 */
[----:B------:R-:W2:Y:S06]  /*07f0*/  LDCU UR8, c[0x0][0x390] ;  /* 0x00007200ff0877ac */ /* 0x000eac0008000800 */
[----:B012---:R-:W-:Y:S05]  /*0800*/  CALL.REL.NOINC `($__internal_1_$__cuda_sm20_div_ru_f64_v2) ;  /* 0x0000000400a47944 */ /* 0x007fea0003c00000 */
[----:B------:R-:W-:Y:S02]  /*0810*/  IMAD.MOV.U32 R4, RZ, RZ, R6 ;  /* 0x000000ffff047224 */ /* 0x000fe400078e0006 */
[----:B------:R-:W-:Y:S01]  /*0820*/  IMAD.MOV.U32 R5, RZ, RZ, R7 ;  /* 0x000000ffff057224 */ /* 0x000fe200078e0007 */
[----:B------:R-:W-:Y:S06]  /*0830*/  BRA `(.L_x_5) ;  /* 0x0000000000387947 */ /* 0x000fec0003800000 */
.L_x_8:
        /* <DEDUP_REMOVED lines=12> */
[----:B------:R-:W-:Y:S01]  /*0900*/  IMAD.MOV.U32 R4, RZ, RZ, R6 ;  /* 0x000000ffff047224 */ /* 0x000fe200078e0006 */
[----:B------:R-:W-:-:S07]  /*0910*/  MOV R5, R7 ;  /* 0x0000000700057202 */ /* 0x000fce0000000f00 */
.L_x_5:
[----:B------:R-:W0:Y:S01]  /*0920*/  LDC.64 R6, c[0x0][0x3a0] ;  /* 0x0000e800ff067b82 */ /* 0x000e220000000a00 */
[----:B------:R-:W-:Y:S01]  /*0930*/  MOV R0, 0x970 ;  /* 0x0000097000007802 */ /* 0x000fe20000000f00 */
[----:B0-----:R0:W-:Y:S04]  /*0940*/  STG.E.64 desc[UR4][R6.64+0x30], R2 ;  /* 0x0000300206007986 */ /* 0x0011e8000c101b04 */
[----:B------:R0:W-:Y:S02]  /*0950*/  STG.E.64 desc[UR4][R6.64+0x38], R4 ;  /* 0x0000380406007986 */ /* 0x0001e4000c101b04 */
[----:B0-----:R-:W-:Y:S05]  /*0960*/  CALL.REL.NOINC `($__internal_2_$__cuda_sm20_dsqrt_rd_f64) ;  /* 0x0000000800707944 */ /* 0x001fea0003c00000 */
[----:B------:R-:W-:Y:S01]  /*0970*/  IMAD.MOV.U32 R2, RZ, RZ, R4 ;  /* 0x000000ffff027224 */ /* 0x000fe200078e0004 */
[----:B------:R-:W-:Y:S01]  /*0980*/  MOV R0, 0x9b0 ;  /* 0x000009b000007802 */ /* 0x000fe20000000f00 */
[----:B------:R-:W-:-:S07]  /*0990*/  IMAD.MOV.U32 R3, RZ, RZ, R5 ;  /* 0x000000ffff037224 */ /* 0x000fce00078e0005 */
[----:B------:R-:W-:Y:S05]  /*09a0*/  CALL.REL.NOINC `($__internal_3_$__cuda_sm20_dsqrt_ru_f64) ;  /* 0x0000000c00447944 */ /* 0x000fea0003c00000 */
[----:B------:R-:W0:Y:S01]  /*09b0*/  LDC.64 R6, c[0x0][0x3a0] ;  /* 0x0000e800ff067b82 */ /* 0x000e220000000a00 */
[----:B------:R-:W-:Y:S02]  /*09c0*/  IMAD.MOV.U32 R4, RZ, RZ, R8 ;  /* 0x000000ffff047224 */ /* 0x000fe400078e0008 */
[----:B------:R-:W-:Y:S01]  /*09d0*/  IMAD.MOV.U32 R5, RZ, RZ, R9 ;  /* 0x000000ffff057224 */ /* 0x000fe200078e0009 */
[----:B0-----:R-:W-:Y:S04]  /*09e0*/  STG.E.64 desc[UR4][R6.64+0x40], R2 ;  /* 0x0000400206007986 */ /* 0x001fe8000c101b04 */
[----:B------:R-:W-:Y:S01]  /*09f0*/  STG.E.64 desc[UR4][R6.64+0x48], R4 ;  /* 0x0000480406007986 */ /* 0x000fe2000c101b04 */
[----:B------:R-:W-:Y:S05]  /*0a00*/  EXIT ;  /* 0x000000000000794d */ /* 0x000fea0003800000 */
        .weak           $__internal_0_$__cuda_sm20_div_rd_f64_v2
        .type           $__internal_0_$__cuda_sm20_div_rd_f64_v2,@function
        .size           $__internal_0_$__cuda_sm20_div_rd_f64_v2,($__internal_1_$__cuda_sm20_div_ru_f64_v2 - $__internal_0_$__cuda_sm20_div_rd_f64_v2)
$__internal_0_$__cuda_sm20_div_rd_f64_v2:
[----:B------:R-:W-:Y:S01]  /*0a10*/  MOV R11, UR7 ;  /* 0x00000007000b7c02 */ /* 0x000fe20008000f00 */
[----:B------:R-:W-:Y:S01]  /*0a20*/  IMAD.MOV.U32 R6, RZ, RZ, 0x1ca00000 ;  /* 0x1ca00000ff067424 */ /* 0x000fe200078e00ff */
[----:B------:R-:W-:Y:S01]  /*0a30*/  LOP3.LUT R7, R13, 0x7ff00000, RZ, 0xc0, !PT ;  /* 0x7ff000000d077812 */ /* 0x000fe200078ec0ff */
[----:B------:R-:W-:Y:S01]  /*0a40*/  IMAD.U32 R10, RZ, RZ, UR6 ;  /* 0x00000006ff0a7e24 */ /* 0x000fe2000f8e00ff */
[C---:B------:R-:W-:Y:S01]  /*0a50*/  FSETP.GEU.AND P1, PT, |R11|.reuse, 1.469367938527859385e-39, PT ;  /* 0x001000000b00780b */ /* 0x040fe20003f2e200 */
[----:B------:R-:W-:Y:S01]  /*0a60*/  IMAD.U32 R12, RZ, RZ, UR8 ;  /* 0x00000008ff0c7e24 */ /* 0x000fe2000f8e00ff */
[----:B------:R-:W-:Y:S01]  /*0a70*/  LOP3.LUT R8, R11, 0x7ff00000, RZ, 0xc0, !PT ;  /* 0x7ff000000b087812 */ /* 0x000fe200078ec0ff */
[----:B------:R-:W-:Y:S01]  /*0a80*/  IMAD.U32 R4, RZ, RZ, UR8 ;  /* 0x00000008ff047e24 */ /* 0x000fe2000f8e00ff */
[----:B------:R-:W-:Y:S01]  /*0a90*/  LOP3.LUT R2, R13, 0x800fffff, RZ, 0xc0, !PT ;  /* 0x800fffff0d027812 */ /* 0x000fe200078ec0ff */
[----:B------:R-:W-:Y:S01]  /*0aa0*/  IMAD.MOV.U32 R9, RZ, RZ, R7 ;  /* 0x000000ffff097224 */ /* 0x000fe200078e0007 */
[----:B------:R-:W-:-:S02]  /*0ab0*/  ISETP.GE.U32.AND P0, PT, R8, R7, PT ;  /* 0x000000070800720c */ /* 0x000fc40003f06070 */
[----:B------:R-:W-:Y:S01]  /*0ac0*/  LOP3.LUT R5, R2, 0x3ff00000, RZ, 0xfc, !PT ;  /* 0x3ff0000002057812 */ /* 0x000fe200078efcff */
[----:B------:R-:W-:Y:S01]  /*0ad0*/  IMAD.MOV.U32 R2, RZ, RZ, R10 ;  /* 0x000000ffff027224 */ /* 0x000fe200078e000a */
[----:B------:R-:W-:Y:S02]  /*0ae0*/  SEL R6, R6, 0x63400000, !P0 ;  /* 0x6340000006067807 */ /* 0x000fe40004000000 */
[----:B------:R-:W-:Y:S02]  /*0af0*/  FSETP.GEU.AND P0, PT, |R13|, 1.469367938527859385e-39, PT ;  /* 0x001000000d00780b */ /* 0x000fe40003f0e200 */
[C-C-:B------:R-:W-:Y:S02]  /*0b00*/  @!P1 LOP3.LUT R14, R6.reuse, 0x80000000, R11.reuse, 0xf8, !PT ;  /* 0x80000000060e9812 */ /* 0x140fe400078ef80b */
[----:B------:R-:W-:-:S03]  /*0b10*/  LOP3.LUT R3, R6, 0x800fffff, R11, 0xf8, !PT ;  /* 0x800fffff06037812 */ /* 0x000fc600078ef80b */
[----:B------:R-:W-:Y:S01]  /*0b20*/  @!P1 VIADD R15, R14, 0x100000 ;  /* 0x001000000e0f9836 */ /* 0x000fe20000000000 */
[----:B------:R-:W-:-:S05]  /*0b30*/  @!P1 MOV R14, RZ ;  /* 0x000000ff000e9202 */ /* 0x000fca0000000f00 */
[----:B------:R-:W-:Y:S02]  /*0b40*/  @!P0 DMUL R4, R12, 8.98846567431157953865e+307 ;  /* 0x7fe000000c048828 */ /* 0x000fe40000000000 */
[----:B------:R-:W-:Y:S01]  /*0b50*/  @!P1 DFMA R2, R2, 2, -R14 ;  /* 0x400000000202982b */ /* 0x000fe2000000080e */
[----:B------:R-:W-:-:S07]  /*0b60*/  IMAD.MOV.U32 R14, RZ, RZ, R8 ;  /* 0x000000ffff0e7224 */ /* 0x000fce00078e0008 */
[----:B------:R-:W-:Y:S02]  /*0b70*/  @!P0 LOP3.LUT R9, R5, 0x7ff00000, RZ, 0xc0, !PT ;  /* 0x7ff0000005098812 */ /* 0x000fe400078ec0ff */
[----:B------:R-:W-:-:S03]  /*0b80*/  @!P1 LOP3.LUT R14, R3, 0x7ff00000, RZ, 0xc0, !PT ;  /* 0x7ff00000030e9812 */ /* 0x000fc600078ec0ff */
[----:B------:R-:W-:Y:S02]  /*0b90*/  VIADD R16, R9, 0xffffffff ;  /* 0xffffffff09107836 */ /* 0x000fe40000000000 */
[----:B------:R-:W-:-:S05]  /*0ba0*/  VIADD R15, R14, 0xffffffff ;  /* 0xffffffff0e0f7836 */ /* 0x000fca0000000000 */
[----:B------:R-:W-:-:S04]  /*0bb0*/  ISETP.GT.U32.AND P0, PT, R15, 0x7feffffe, PT ;  /* 0x7feffffe0f00780c */ /* 0x000fc80003f04070 */
[----:B------:R-:W-:-:S13]  /*0bc0*/  ISETP.GT.U32.OR P0, PT, R16, 0x7feffffe, P0 ;  /* 0x7feffffe1000780c */ /* 0x000fda0000704470 */
[----:B------:R-:W-:Y:S05]  /*0bd0*/  @P0 BRA `(.L_x_9) ;  /* 0x0000000000480947 */ /* 0x000fea0003800000 */
[----:B------:R-:W0:Y:S01]  /*0be0*/  MUFU.RCP64H R11, R5 ;  /* 0x00000005000b7308 */ /* 0x000e220000001800 */
[----:B------:R-:W-:Y:S01]  /*0bf0*/  IMAD.MOV.U32 R10, RZ, RZ, 0x1 ;  /* 0x00000001ff0a7424 */ /* 0x000fe200078e00ff */
[----:B------:R-:W-:-:S04]  /*0c00*/  VIADDMNMX R7, R8, -R7, 0xb9600000, !PT ;  /* 0xb960000008077446 */ /* 0x000fc80007800907 */
[----:B------:R-:W-:Y:S01]  /*0c10*/  VIMNMX R7, PT, PT, R7, 0x46a00000, PT ;  /* 0x46a0000007077848 */ /* 0x000fe20003fe0100 */
[----:B0-----:R-:W-:-:S08]  /*0c20*/  DFMA R12, R10, -R4, 1 ;  /* 0x3ff000000a0c742b */ /* 0x001fd00000000804 */
[----:B------:R-:W-:-:S08]  /*0c30*/  DFMA R12, R12, R12, R12 ;  /* 0x0000000c0c0c722b */ /* 0x000fd0000000000c */
[----:B------:R-:W-:-:S08]  /*0c40*/  DFMA R12, R10, R12, R10 ;  /* 0x0000000c0a0c722b */ /* 0x000fd0000000000a */
[----:B------:R-:W-:-:S08]  /*0c50*/  DFMA R10, R12, -R4, 1 ;  /* 0x3ff000000c0a742b */ /* 0x000fd00000000804 */
[----:B------:R-:W-:-:S08]  /*0c60*/  DFMA R10, R12, R10, R12 ;  /* 0x0000000a0c0a722b */ /* 0x000fd0000000000c */
[----:B------:R-:W-:-:S08]  /*0c70*/  DMUL R12, R10, R2 ;  /* 0x000000020a0c7228 */ /* 0x000fd00000000000 */
[----:B------:R-:W-:-:S08]  /*0c80*/  DFMA R14, R12, -R4, R2 ;  /* 0x800000040c0e722b */ /* 0x000fd00000000002 */
[----:B------:R-:W-:-:S08]  /*0c90*/  DFMA R14, R10, R14, R12 ;  /* 0x0000000e0a0e722b */ /* 0x000fd0000000000c */
[----:B------:R-:W-:-:S08]  /*0ca0*/  DFMA.RM R2, R14, -R4, R2 ;  /* 0x800000040e02722b */ /* 0x000fd00000004002 */
[----:B------:R-:W-:Y:S01]  /*0cb0*/  DFMA.RM R10, R10, R2, R14 ;  /* 0x000000020a0a722b */ /* 0x000fe2000000400e */
[----:B------:R-:W-:Y:S02]  /*0cc0*/  IADD3 R3, PT, PT, R7, 0x7fe00000, -R6 ;  /* 0x7fe0000007037810 */ /* 0x000fe40007ffe806 */
[----:B------:R-:W-:-:S06]  /*0cd0*/  MOV R2, RZ ;  /* 0x000000ff00027202 */ /* 0x000fcc0000000f00 */
[----:B------:R-:W-:Y:S01]  /*0ce0*/  DMUL.RM R2, R2, R10 ;  /* 0x0000000a02027228 */ /* 0x000fe20000004000 */
[----:B------:R-:W-:Y:S10]  /*0cf0*/  BRA `(.L_x_10) ;  /* 0x0000000000547947 */ /* 0x000ff40003800000 */
.L_x_9:
[----:B------:R-:W-:-:S14]  /*0d00*/  DSETP.NAN.AND P0, PT, R10, R10, PT ;  /* 0x0000000a0a00722a */ /* 0x000fdc0003f08000 */
[----:B------:R-:W-:Y:S05]  /*0d10*/  @P0 BRA `(.L_x_11) ;  /* 0x0000000000440947 */ /* 0x000fea0003800000 */
[----:B------:R-:W-:-:S14]  /*0d20*/  DSETP.NAN.AND P0, PT, R12, R12, PT ;  /* 0x0000000c0c00722a */ /* 0x000fdc0003f08000 */
[----:B------:R-:W-:Y:S05]  /*0d30*/  @P0 BRA `(.L_x_12) ;  /* 0x0000000000300947 */ /* 0x000fea0003800000 */
[----:B------:R-:W-:Y:S01]  /*0d40*/  ISETP.NE.AND P0, PT, R14, R9, PT ;  /* 0x000000090e00720c */ /* 0x000fe20003f05270 */
[----:B------:R-:W-:Y:S02]  /*0d50*/  IMAD.MOV.U32 R2, RZ, RZ, 0x0 ;  /* 0x00000000ff027424 */ /* 0x000fe400078e00ff */
[----:B------:R-:W-:-:S10]  /*0d60*/  IMAD.MOV.U32 R3, RZ, RZ, -0x80000 ;  /* 0xfff80000ff037424 */ /* 0x000fd400078e00ff */
[----:B------:R-:W-:Y:S05]  /*0d70*/  @!P0 BRA `(.L_x_10) ;  /* 0x0000000000348947 */ /* 0x000fea0003800000 */
[----:B------:R-:W-:Y:S02]  /*0d80*/  ISETP.NE.AND P0, PT, R14, 0x7ff00000, PT ;  /* 0x7ff000000e00780c */ /* 0x000fe40003f05270 */
[----:B------:R-:W-:Y:S02]  /*0d90*/  LOP3.LUT R3, R11, 0x80000000, R13, 0x48, !PT ;  /* 0x800000000b037812 */ /* 0x000fe400078e480d */
[----:B------:R-:W-:-:S13]  /*0da0*/  ISETP.EQ.OR P0, PT, R9, RZ, !P0 ;  /* 0x000000ff0900720c */ /* 0x000fda0004702670 */
[----:B------:R-:W-:Y:S01]  /*0db0*/  @P0 LOP3.LUT R4, R3, 0x7ff00000, RZ, 0xfc, !PT ;  /* 0x7ff0000003040812 */ /* 0x000fe200078efcff */
[----:B------:R-:W-:Y:S02]  /*0dc0*/  @!P0 IMAD.MOV.U32 R2, RZ, RZ, RZ ;  /* 0x000000ffff028224 */ /* 0x000fe400078e00ff */
[----:B------:R-:W-:Y:S02]  /*0dd0*/  @P0 IMAD.MOV.U32 R2, RZ, RZ, RZ ;  /* 0x000000ffff020224 */ /* 0x000fe400078e00ff */
[----:B------:R-:W-:Y:S01]  /*0de0*/  @P0 IMAD.MOV.U32 R3, RZ, RZ, R4 ;  /* 0x000000ffff030224 */ /* 0x000fe200078e0004 */
[----:B------:R-:W-:Y:S06]  /*0df0*/  BRA `(.L_x_10) ;  /* 0x0000000000147947 */ /* 0x000fec0003800000 */
.L_x_12:
[----:B------:R-:W-:Y:S02]  /*0e00*/  LOP3.LUT R3, R13, 0x80000, RZ, 0xfc, !PT ;  /* 0x000800000d037812 */ /* 0x000fe400078efcff */
[----:B------:R-:W-:Y:S01]  /*0e10*/  MOV R2, R12 ;  /* 0x0000000c00027202 */ /* 0x000fe20000000f00 */
[----:B------:R-:W-:Y:S06]  /*0e20*/  BRA `(.L_x_10) ;  /* 0x0000000000087947 */ /* 0x000fec0003800000 */
.L_x_11:
[----:B------:R-:W-:Y:S01]  /*0e30*/  LOP3.LUT R3, R11, 0x80000, RZ, 0xfc, !PT ;  /* 0x000800000b037812 */ /* 0x000fe200078efcff */
[----:B------:R-:W-:-:S07]  /*0e40*/  IMAD.MOV.U32 R2, RZ, RZ, R10 ;  /* 0x000000ffff027224 */ /* 0x000fce00078e000a */
.L_x_10:
[----:B------:R-:W-:Y:S02]  /*0e50*/  IMAD.MOV.U32 R4, RZ, RZ, R2 ;  /* 0x000000ffff047224 */ /* 0x000fe400078e0002 */
[----:B------:R-:W-:Y:S02]  /*0e60*/  IMAD.MOV.U32 R5, RZ, RZ, R3 ;  /* 0x000000ffff057224 */ /* 0x000fe400078e0003 */
[----:B------:R-:W-:Y:S02]  /*0e70*/  IMAD.MOV.U32 R2, RZ, RZ, R0 ;  /* 0x000000ffff027224 */ /* 0x000fe400078e0000 */
[----:B------:R-:W-:-:S04]  /*0e80*/  IMAD.MOV.U32 R3, RZ, RZ, 0x0 ;  /* 0x00000000ff037424 */ /* 0x000fc800078e00ff */
[----:B------:R-:W-:Y:S05]  /*0e90*/  RET.REL.NODEC R2 `(_Z6kernel8intervalIdES0_PS0_) ;  /* 0xfffffff002587950 */ /* 0x000fea0003c3ffff */
        .weak           $__internal_1_$__cuda_sm20_div_ru_f64_v2
        .type           $__internal_1_$__cuda_sm20_div_ru_f64_v2,@function
        .size           $__internal_1_$__cuda_sm20_div_ru_f64_v2,($__internal_2_$__cuda_sm20_dsqrt_rd_f64 - $__internal_1_$__cuda_sm20_div_ru_f64_v2)
$__internal_1_$__cuda_sm20_div_ru_f64_v2:
[----:B------:R-:W-:Y:S01]  /*0ea0*/  IMAD.U32 R13, RZ, RZ, UR7 ;  /* 0x00000007ff0d7e24 */ /* 0x000fe2000f8e00ff */
[C---:B------:R-:W-:Y:S01]  /*0eb0*/  LOP3.LUT R9, R15.reuse, 0x7ff00000, RZ, 0xc0, !PT ;  /* 0x7ff000000f097812 */ /* 0x040fe200078ec0ff */
[----:B------:R-:W-:Y:S01]  /*0ec0*/  IMAD.MOV.U32 R8, RZ, RZ, 0x1ca00000 ;  /* 0x1ca00000ff087424 */ /* 0x000fe200078e00ff */
[----:B------:R-:W-:Y:S01]  /*0ed0*/  LOP3.LUT R4, R15, 0x800fffff, RZ, 0xc0, !PT ;  /* 0x800fffff0f047812 */ /* 0x000fe200078ec0ff */
[----:B------:R-:W-:Y:S01]  /*0ee0*/  IMAD.U32 R14, RZ, RZ, UR8 ;  /* 0x00000008ff0e7e24 */ /* 0x000fe2000f8e00ff */
[C---:B------:R-:W-:Y:S01]  /*0ef0*/  FSETP.GEU.AND P1, PT, |R13|.reuse, 1.469367938527859385e-39, PT ;  /* 0x001000000d00780b */ /* 0x040fe20003f2e200 */
[----:B------:R-:W-:Y:S01]  /*0f00*/  IMAD.U32 R6, RZ, RZ, UR8 ;  /* 0x00000008ff067e24 */ /* 0x000fe2000f8e00ff */
[----:B------:R-:W-:Y:S01]  /*0f10*/  LOP3.LUT R10, R13, 0x7ff00000, RZ, 0xc0, !PT ;  /* 0x7ff000000d0a7812 */ /* 0x000fe200078ec0ff */
[----:B------:R-:W-:Y:S01]  /*0f20*/  IMAD.MOV.U32 R11, RZ, RZ, R9 ;  /* 0x000000ffff0b7224 */ /* 0x000fe200078e0009 */
[----:B------:R-:W-:Y:S02]  /*0f30*/  MOV R12, UR6 ;  /* 0x00000006000c7c02 */ /* 0x000fe40008000f00 */
[----:B------:R-:W-:-:S02]  /*0f40*/  ISETP.GE.U32.AND P0, PT, R10, R9, PT ;  /* 0x000000090a00720c */ /* 0x000fc40003f06070 */
[----:B------:R-:W-:Y:S02]  /*0f50*/  LOP3.LUT R7, R4, 0x3ff00000, RZ, 0xfc, !PT ;  /* 0x3ff0000004077812 */ /* 0x000fe400078efcff */
[----:B------:R-:W-:Y:S02]  /*0f60*/  SEL R8, R8, 0x63400000, !P0 ;  /* 0x6340000008087807 */ /* 0x000fe40004000000 */
[----:B------:R-:W-:Y:S02]  /*0f70*/  FSETP.GEU.AND P0, PT, |R15|, 1.469367938527859385e-39, PT ;  /* 0x001000000f00780b */ /* 0x000fe40003f0e200 */
[C-C-:B------:R-:W-:Y:S02]  /*0f80*/  @!P1 LOP3.LUT R16, R8.reuse, 0x80000000, R13.reuse, 0xf8, !PT ;  /* 0x8000000008109812 */ /* 0x140fe400078ef80d */
[----:B------:R-:W-:Y:S02]  /*0f90*/  LOP3.LUT R5, R8, 0x800fffff, R13, 0xf8, !PT ;  /* 0x800fffff08057812 */ /* 0x000fe400078ef80d */
[----:B------:R-:W-:Y:S01]  /*0fa0*/  MOV R4, R12 ;  /* 0x0000000c00047202 */ /* 0x000fe20000000f00 */
[----:B------:R-:W-:-:S02]  /*0fb0*/  @!P1 VIADD R17, R16, 0x100000 ;  /* 0x0010000010119836 */ /* 0x000fc40000000000 */
[----:B------:R-:W-:-:S04]  /*0fc0*/  @!P1 IMAD.MOV.U32 R16, RZ, RZ, RZ ;  /* 0x000000ffff109224 */ /* 0x000fc800078e00ff */
        /* <DEDUP_REMOVED lines=11> */
[----:B------:R-:W-:Y:S02]  /*1080*/  MOV R12, 0x1 ;  /* 0x00000001000c7802 */ /* 0x000fe40000000f00 */
        /* <DEDUP_REMOVED lines=10> */
[----:B------:R-:W-:-:S08]  /*1130*/  DFMA.RP R4, R16, -R6, R4 ;  /* 0x800000061004722b */ /* 0x000fd00000008004 */
[----:B------:R-:W-:Y:S01]  /*1140*/  DFMA.RP R12, R12, R4, R16 ;  /* 0x000000040c0c722b */ /* 0x000fe20000008010 */
[----:B------:R-:W-:Y:S01]  /*1150*/  IADD3 R5, PT, PT, R9, 0x7fe00000, -R8 ;  /* 0x7fe0000009057810 */ /* 0x000fe20007ffe808 */
[----:B------:R-:W-:-:S06]  /*1160*/  IMAD.MOV.U32 R4, RZ, RZ, RZ ;  /* 0x000000ffff047224 */ /* 0x000fcc00078e00ff */
[----:B------:R-:W-:Y:S01]  /*1170*/  DMUL.RP R4, R4, R12 ;  /* 0x0000000c04047228 */ /* 0x000fe20000008000 */
[----:B------:R-:W-:Y:S10]  /*1180*/  BRA `(.L_x_14) ;  /* 0x0000000000547947 */ /* 0x000ff40003800000 */
.L_x_13:
        /* <DEDUP_REMOVED lines=13> */
[----:B------:R-:W-:Y:S01]  /*1260*/  @P0 IMAD.MOV.U32 R4, RZ, RZ, RZ ;  /* 0x000000ffff040224 */ /* 0x000fe200078e00ff */
[----:B------:R-:W-:Y:S01]  /*1270*/  @P0 MOV R5, R6 ;  /* 0x0000000600050202 */ /* 0x000fe20000000f00 */
[----:B------:R-:W-:Y:S06]  /*1280*/  BRA `(.L_x_14) ;  /* 0x0000000000147947 */ /* 0x000fec0003800000 */
.L_x_16:
[----:B------:R-:W-:Y:S01]  /*1290*/  LOP3.LUT R5, R15, 0x80000, RZ, 0xfc, !PT ;  /* 0x000800000f057812 */ /* 0x000fe200078efcff */
[----:B------:R-:W-:Y:S01]  /*12a0*/  IMAD.MOV.U32 R4, RZ, RZ, R14 ;  /* 0x000000ffff047224 */ /* 0x000fe200078e000e */
[----:B------:R-:W-:Y:S06]  /*12b0*/  BRA `(.L_x_14) ;  /* 0x0000000000087947 */ /* 0x000fec0003800000 */
.L_x_15:
[----:B------:R-:W-:Y:S01]  /*12c0*/  LOP3.LUT R5, R13, 0x80000, RZ, 0xfc, !PT ;  /* 0x000800000d057812 */ /* 0x000fe200078efcff */
[----:B------:R-:W-:-:S07]  /*12d0*/  IMAD.MOV.U32 R4, RZ, RZ, R12 ;  /* 0x000000ffff047224 */ /* 0x000fce00078e000c */
.L_x_14:
[----:B------:R-:W-:Y:S01]  /*12e0*/  IMAD.MOV.U32 R6, RZ, RZ, R4 ;  /* 0x000000ffff067224 */ /* 0x000fe200078e0004 */
[----:B------:R-:W-:Y:S01]  /*12f0*/  MOV R4, R0 ;  /* 0x0000000000047202 */ /* 0x000fe20000000f00 */
[----:B------:R-:W-:Y:S02]  /*1300*/  IMAD.MOV.U32 R7, RZ, RZ, R5 ;  /* 0x000000ffff077224 */ /* 0x000fe400078e0005 */
[----:B------:R-:W-:-:S04]  /*1310*/  IMAD.MOV.U32 R5, RZ, RZ, 0x0 ;  /* 0x00000000ff057424 */ /* 0x000fc800078e00ff */
[----:B------:R-:W-:Y:S05]  /*1320*/  RET.REL.NODEC R4 `(_Z6kernel8intervalIdES0_PS0_) ;  /* 0xffffffec04347950 */ /* 0x000fea0003c3ffff */
        .weak           $__internal_2_$__cuda_sm20_dsqrt_rd_f64
        .type           $__internal_2_$__cuda_sm20_dsqrt_rd_f64,@function
        .size           $__internal_2_$__cuda_sm20_dsqrt_rd_f64,($__internal_3_$__cuda_sm20_dsqrt_ru_f64 - $__internal_2_$__cuda_sm20_dsqrt_rd_f64)
$__internal_2_$__cuda_sm20_dsqrt_rd_f64:
[----:B------:R-:W0:Y:S08]  /*1330*/  LDC R7, c[0x0][0x384] ;  /* 0x0000e100ff077b82 */ /* 0x000e300000000800 */
[----:B------:R-:W1:Y:S08]  /*1340*/  LDC R5, c[0x0][0x384] ;  /* 0x0000e100ff057b82 */ /* 0x000e700000000800 */
[----:B------:R-:W2:Y:S01]  /*1350*/  LDC R13, c[0x0][0x380] ;  /* 0x0000e000ff0d7b82 */ /* 0x000ea20000000800 */
[----:B0-----:R-:W-:-:S05]  /*1360*/  IMAD.SHL.U32 R2, R7, 0x2, RZ ;  /* 0x0000000207027824 */ /* 0x001fca00078e00ff */
[----:B------:R-:W-:Y:S02]  /*1370*/  LEA.HI R6, R2, 0xffffffff, RZ, 0xb ;  /* 0xffffffff02067811 */ /* 0x000fe400078f58ff */
[----:B------:R-:W-:Y:S02]  /*1380*/  SHF.R.U32.HI R2, RZ, 0x1f, R7 ;  /* 0x0000001fff027819 */ /* 0x000fe40000011607 */
[----:B------:R-:W-:-:S04]  /*1390*/  ISETP.GT.U32.AND P0, PT, R6, 0x7fd, PT ;  /* 0x000007fd0600780c */ /* 0x000fc80003f04070 */
[----:B------:R-:W-:-:S13]  /*13a0*/  ISETP.NE.OR P0, PT, R2, RZ, P0 ;  /* 0x000000ff0200720c */ /* 0x000fda0000705670 */
[----:B-12---:R-:W-:Y:S05]  /*13b0*/  @!P0 BRA `(.L_x_17) ;  /* 0x0000000000448947 */ /* 0x006fea0003800000 */
[----:B------:R-:W0:Y:S02]  /*13c0*/  LDC.64 R4, c[0x0][0x380] ;  /* 0x0000e000ff047b82 */ /* 0x000e240000000a00 */
[----:B0-----:R-:W-:-:S14]  /*13d0*/  DSETP.GEU.AND P0, PT, R4, RZ, PT ;  /* 0x000000ff0400722a */ /* 0x001fdc0003f0e000 */
[----:B------:R-:W-:Y:S02]  /*13e0*/  @!P0 IMAD.MOV.U32 R2, RZ, RZ, 0x0 ;  /* 0x00000000ff028424 */ /* 0x000fe400078e00ff */
[----:B------:R-:W-:Y:S01]  /*13f0*/  @!P0 IMAD.MOV.U32 R3, RZ, RZ, -0x80000 ;  /* 0xfff80000ff038424 */ /* 0x000fe200078e00ff */
[----:B------:R-:W-:Y:S06]  /*1400*/  @!P0 BRA `(.L_x_18) ;  /* 0x0000000000988947 */ /* 0x000fec0003800000 */
[----:B------:R-:W-:-:S06]  /*1410*/  DSETP.NEU.AND P0, PT, |R4|, +INF , PT ;  /* 0x7ff000000400742a */ /* 0x000fcc0003f0d200 */
[----:B------:R-:W-:-:S14]  /*1420*/  DSETP.NEU.AND P0, PT, R4, RZ, P0 ;  /* 0x000000ff0400722a */ /* 0x000fdc000070d000 */
[----:B------:R-:W0:Y:S01]  /*1430*/  @!P0 LDC.64 R2, c[0x0][0x380] ;  /* 0x0000e000ff028b82 */ /* 0x000e220000000a00 */
[----:B------:R-:W-:Y:S05]  /*1440*/  @!P0 BRA `(.L_x_18) ;  /* 0x0000000000888947 */ /* 0x000fea0003800000 */
[----:B------:R-:W-:-:S14]  /*1450*/  DSETP.GTU.AND P0, PT, |R4|, +INF , PT ;  /* 0x7ff000000400742a */ /* 0x000fdc0003f0c200 */
[----:B0-----:R-:W-:Y:S02]  /*1460*/  @P0 LOP3.LUT R3, R7, 0x80000, RZ, 0xfc, !PT ;  /* 0x0008000007030812 */ /* 0x001fe400078efcff */
[----:B------:R-:W-:Y:S01]  /*1470*/  @P0 MOV R2, R13 ;  /* 0x0000000d00020202 */ /* 0x000fe20000000f00 */
[----:B------:R-:W-:Y:S06]  /*1480*/  @P0 BRA `(.L_x_18) ;  /* 0x0000000000780947 */ /* 0x000fec0003800000 */
[----:B------:R-:W-:Y:S01]  /*1490*/  DMUL R4, R4, 1.80143985094819840000e+16 ;  /* 0x4350000004047828 */ /* 0x000fe20000000000 */
[----:B------:R-:W-:-:S09]  /*14a0*/  IMAD.MOV.U32 R2, RZ, RZ, 0x36 ;  /* 0x00000036ff027424 */ /* 0x000fd200078e00ff */
[----:B------:R-:W-:Y:S01]  /*14b0*/  IMAD.MOV.U32 R13, RZ, RZ, R4 ;  /* 0x000000ffff0d7224 */ /* 0x000fe200078e0004 */
[----:B------:R-:W-:Y:S06]  /*14c0*/  BRA `(.L_x_19) ;  /* 0x0000000000047947 */ /* 0x000fec0003800000 */
.L_x_17:
[----:B------:R-:W-:-:S07]  /*14d0*/  IMAD.MOV.U32 R2, RZ, RZ, RZ ;  /* 0x000000ffff027224 */ /* 0x000fce00078e00ff */
.L_x_19:
[----:B------:R-:W-:Y:S01]  /*14e0*/  LOP3.LUT R3, R6, 0xfffffffe, RZ, 0xc0, !PT ;  /* 0xfffffffe06037812 */ /* 0x000fe200078ec0ff */
[----:B------:R-:W-:-:S04]  /*14f0*/  IMAD.MOV.U32 R6, RZ, RZ, R13 ;  /* 0x000000ffff067224 */ /* 0x000fc800078e000d */
[C---:B------:R-:W-:Y:S01]  /*1500*/  VIADD R4, R3.reuse, 0xfffffc02 ;  /* 0xfffffc0203047836 */ /* 0x040fe20000000000 */
[----:B------:R-:W-:-:S03]  /*1510*/  IADD3 R3, PT, PT, R3, -0x3fe, -R2 ;  /* 0xfffffc0203037810 */ /* 0x000fc60007ffe802 */
[----:B------:R-:W-:Y:S01]  /*1520*/  IMAD R5, R4, -0x100000, R5 ;  /* 0xfff0000004057824 */ /* 0x000fe200078e0205 */
[----:B------:R-:W-:-:S03]  /*1530*/  MOV R4, R13 ;  /* 0x0000000d00047202 */ /* 0x000fc60000000f00 */
[----:B------:R-:W-:Y:S01]  /*1540*/  VIADD R7, R5, 0xfff00000 ;  /* 0xfff0000005077836 */ /* 0x000fe20000000000 */
[----:B------:R-:W0:Y:S08]  /*1550*/  F2F.F32.F64 R16, R4 ;  /* 0x0000000400107310 */ /* 0x000e300000301000 */
[----:B0-----:R-:W0:Y:S08]  /*1560*/  MUFU.RSQ R16, R16 ;  /* 0x0000001000107308 */ /* 0x001e300000001400 */
[----:B0-----:R-:W0:Y:S02]  /*1570*/  F2F.F64.F32 R8, R16 ;  /* 0x0000001000087310 */ /* 0x001e240000201800 */
[----:B0-----:R-:W-:-:S08]  /*1580*/  DMUL R10, R8, R8 ;  /* 0x00000008080a7228 */ /* 0x001fd00000000000 */
[----:B------:R-:W-:-:S08]  /*1590*/  DFMA R10, R6, -R10, 0.5 ;  /* 0x3fe00000060a742b */ /* 0x000fd0000000080a */
[----:B------:R-:W-:-:S08]  /*15a0*/  DFMA R10, R8, R10, R8 ;  /* 0x0000000a080a722b */ /* 0x000fd00000000008 */
[-C--:B------:R-:W-:Y:S02]  /*15b0*/  DMUL R8, R4, R10.reuse ;  /* 0x0000000a04087228 */ /* 0x080fe40000000000 */
[----:B------:R-:W-:Y:S01]  /*15c0*/  DMUL R6, R6, R10 ;  /* 0x0000000a06067228 */ /* 0x000fe20000000000 */
[----:B------:R-:W-:Y:S02]  /*15d0*/  VIADD R15, R11, 0xfff00000 ;  /* 0xfff000000b0f7836 */ /* 0x000fe40000000000 */
[----:B------:R-:W-:-:S03]  /*15e0*/  IMAD.MOV.U32 R14, RZ, RZ, R10 ;  /* 0x000000ffff0e7224 */ /* 0x000fc600078e000a */
[----:B------:R-:W-:Y:S02]  /*15f0*/  DFMA R12, -R8, R8, R4 ;  /* 0x00000008080c722b */ /* 0x000fe40000000104 */
[----:B------:R-:W-:-:S06]  /*1600*/  DFMA R6, R10, -R6, 0.5 ;  /* 0x3fe000000a06742b */ /* 0x000fcc0000000806 */
[----:B------:R-:W-:Y:S02]  /*1610*/  DFMA R12, R12, R14, R8 ;  /* 0x0000000e0c0c722b */ /* 0x000fe40000000008 */
[----:B------:R-:W-:-:S06]  /*1620*/  DFMA R6, R14, R6, R14 ;  /* 0x000000060e06722b */ /* 0x000fcc000000000e */
[----:B------:R-:W-:-:S08]  /*1630*/  DFMA R4, -R12, R12, R4 ;  /* 0x0000000c0c04722b */ /* 0x000fd00000000104 */
[----:B------:R-:W-:-:S10]  /*1640*/  DFMA.RM R4, R4, R6, R12 ;  /* 0x000000060404722b */ /* 0x000fd4000000400c */
[----:B------:R-:W-:Y:S01]  /*1650*/  LEA R3, R3, R5, 0x13 ;  /* 0x0000000503037211 */ /* 0x000fe200078e98ff */
[----:B------:R-:W-:-:S07]  /*1660*/  IMAD.MOV.U32 R2, RZ, RZ, R4 ;  /* 0x000000ffff027224 */ /* 0x000fce00078e0004 */
.L_x_18:
[----:B0-----:R-:W-:Y:S02]  /*1670*/  IMAD.MOV.U32 R4, RZ, RZ, R2 ;  /* 0x000000ffff047224 */ /* 0x001fe400078e0002 */
[----:B------:R-:W-:Y:S01]  /*1680*/  IMAD.MOV.U32 R5, RZ, RZ, R3 ;  /* 0x000000ffff057224 */ /* 0x000fe200078e0003 */
[----:B------:R-:W-:Y:S01]  /*1690*/  MOV R3, 0x0 ;  /* 0x0000000000037802 */ /* 0x000fe20000000f00 */
[----:B------:R-:W-:-:S04]  /*16a0*/  IMAD.MOV.U32 R2, RZ, RZ, R0 ;  /* 0x000000ffff027224 */ /* 0x000fc800078e0000 */
[----:B------:R-:W-:Y:S05]  /*16b0*/  RET.REL.NODEC R2 `(_Z6kernel8intervalIdES0_PS0_) ;  /* 0xffffffe802507950 */ /* 0x000fea0003c3ffff */
        .weak           $__internal_3_$__cuda_sm20_dsqrt_ru_f64
        .type           $__internal_3_$__cuda_sm20_dsqrt_ru_f64,@function
        .size           $__internal_3_$__cuda_sm20_dsqrt_ru_f64,(.L_x_27 - $__internal_3_$__cuda_sm20_dsqrt_ru_f64)
$__internal_3_$__cuda_sm20_dsqrt_ru_f64:
        /* <DEDUP_REMOVED lines=19> */
[----:B0-----:R-:W-:Y:S01]  /*17f0*/  @P0 LOP3.LUT R5, R9, 0x80000, RZ, 0xfc, !PT ;  /* 0x0008000009050812 */ /* 0x001fe200078efcff */
[----:B------:R-:W-:Y:S01]  /*1800*/  @P0 IMAD.MOV.U32 R4, RZ, RZ, R15 ;  /* 0x000000ffff040224 */ /* 0x000fe200078e000f */
[----:B------:R-:W-:Y:S06]  /*1810*/  @P0 BRA `(.L_x_21) ;  /* 0x0000000000740947 */ /* 0x000fec0003800000 */
[----:B------:R-:W-:Y:S01]  /*1820*/  DMUL R4, R6, 1.80143985094819840000e+16 ;  /* 0x4350000006047828 */ /* 0x000fe20000000000 */
[----:B------:R-:W-:-:S09]  /*1830*/  MOV R6, 0x36 ;  /* 0x0000003600067802 */ /* 0x000fd20000000f00 */
[----:B------:R-:W-:Y:S01]  /*1840*/  IMAD.MOV.U32 R15, RZ, RZ, R4 ;  /* 0x000000ffff0f7224 */ /* 0x000fe200078e0004 */
[----:B------:R-:W-:Y:S06]  /*1850*/  BRA `(.L_x_22) ;  /* 0x0000000000047947 */ /* 0x000fec0003800000 */
.L_x_20:
[----:B------:R-:W-:-:S07]  /*1860*/  IMAD.MOV.U32 R6, RZ, RZ, RZ ;  /* 0x000000ffff067224 */ /* 0x000fce00078e00ff */
.L_x_22:
[----:B------:R-:W-:Y:S01]  /*1870*/  LOP3.LUT R7, R8, 0xfffffffe, RZ, 0xc0, !PT ;  /* 0xfffffffe08077812 */ /* 0x000fe200078ec0ff */
[----:B------:R-:W-:-:S04]  /*1880*/  IMAD.MOV.U32 R8, RZ, RZ, R15 ;  /* 0x000000ffff087224 */ /* 0x000fc800078e000f */
[C---:B------:R-:W-:Y:S01]  /*1890*/  VIADD R4, R7.reuse, 0xfffffc02 ;  /* 0xfffffc0207047836 */ /* 0x040fe20000000000 */
[----:B------:R-:W-:-:S03]  /*18a0*/  IADD3 R7, PT, PT, R7, -0x3fe, -R6 ;  /* 0xfffffc0207077810 */ /* 0x000fc60007ffe806 */
[----:B------:R-:W-:Y:S02]  /*18b0*/  IMAD R5, R4, -0x100000, R5 ;  /* 0xfff0000004057824 */ /* 0x000fe400078e0205 */
[----:B------:R-:W-:-:S03]  /*18c0*/  IMAD.MOV.U32 R4, RZ, RZ, R15 ;  /* 0x000000ffff047224 */ /* 0x000fc600078e000f */
[----:B------:R-:W-:Y:S01]  /*18d0*/  IADD3 R9, PT, PT, R5, -0x100000, RZ ;  /* 0xfff0000005097810 */ /* 0x000fe20007ffe0ff */
        /* <DEDUP_REMOVED lines=15> */
[----:B------:R-:W-:-:S10]  /*19d0*/  DFMA.RP R4, R4, R8, R14 ;  /* 0x000000080404722b */ /* 0x000fd4000000800e */
[----:B------:R-:W-:-:S07]  /*19e0*/  IMAD R5, R7, 0x80000, R5 ;  /* 0x0008000007057824 */ /* 0x000fce00078e0205 */
.L_x_21:
[----:B0-----:R-:W-:Y:S01]  /*19f0*/  MOV R8, R4 ;  /* 0x0000000400087202 */ /* 0x001fe20000000f00 */
[----:B------:R-:W-:Y:S02]  /*1a00*/  IMAD.MOV.U32 R9, RZ, RZ, R5 ;  /* 0x000000ffff097224 */ /* 0x000fe400078e0005 */
[----:B------:R-:W-:Y:S02]  /*1a10*/  IMAD.MOV.U32 R4, RZ, RZ, R0 ;  /* 0x000000ffff047224 */ /* 0x000fe400078e0000 */
[----:B------:R-:W-:-:S04]  /*1a20*/  IMAD.MOV.U32 R5, RZ, RZ, 0x0 ;  /* 0x00000000ff057424 */ /* 0x000fc800078e00ff */
[----:B------:R-:W-:Y:S05]  /*1a30*/  RET.REL.NODEC R4 `(_Z6kernel8intervalIdES0_PS0_) ;  /* 0xffffffe404707950 */ /* 0x000fea0003c3ffff */
.L_x_23:
[----:B------:R-:W-:-:S00]  /*1a40*/  BRA `(.L_x_23) ;  /* 0xfffffffc00fc7947 */ /* 0x000fc0000383ffff */
[----:B------:R-:W-:-:S00]  /*1a50*/  NOP ;  /* 0x0000000000007918 */ /* 0x000fc00000000000 */
        /* <DEDUP_REMOVED lines=10> */
.L_x_27:


//--------------------- .nv.shared.reserved.0     --------------------------
	.section	.nv.shared.reserved.0,"aw",@nobits
	.weak		__nv_reservedSMEM_offset_0_alias
	.size		__nv_reservedSMEM_offset_0_alias, 0, 64
	.other		__nv_reservedSMEM_offset_0_alias,@"STO_CUDA_RESERVED_SHARED STV_DEFAULT"
__nv_reservedSMEM_offset_0_alias:
	.zero		0
	.zero		64


//--------------------- .nv.constant0._Z6kernel8intervalIdES0_PS0_ --------------------------
	.section	.nv.constant0._Z6kernel8intervalIdES0_PS0_,"a",@progbits
	.sectionflags	@""
	.align	4
.nv.constant0._Z6kernel8intervalIdES0_PS0_:
	.zero		936


//--------------------- SYMBOLS --------------------------

	.type		.nv.reservedSmem.offset0,@object
	.size		.nv.reservedSmem.offset0,0x4
